//
// Generated by NVIDIA NVVM Compiler
//
// Compiler Build ID: CL-36424714
// Cuda compilation tools, release 13.0, V13.0.88
// Based on NVVM 20.0.0
//

.version 9.0
.target sm_100
.address_size 64

	// .globl	_Z6JacobilPdS_

.visible .entry _Z6JacobilPdS_(
	.param .u64 _Z6JacobilPdS__param_0,
	.param .u64 .ptr .align 1 _Z6JacobilPdS__param_1,
	.param .u64 .ptr .align 1 _Z6JacobilPdS__param_2
)
{
	.reg .pred 	%p<10>;
	.reg .b32 	%r<27>;
	.reg .b64 	%rd<48>;
	.reg .b64 	%fd<13>;

	ld.param.u64 	%rd15, [_Z6JacobilPdS__param_0];
	ld.param.u64 	%rd16, [_Z6JacobilPdS__param_1];
	ld.param.u64 	%rd17, [_Z6JacobilPdS__param_2];
	cvta.to.global.u64 	%rd1, %rd17;
	cvta.to.global.u64 	%rd2, %rd16;
	mov.u32 	%r3, %tid.x;
	mov.u32 	%r4, %ntid.x;
	mov.u32 	%r5, %ctaid.x;
	mad.lo.s32 	%r6, %r4, %r5, %r3;
	cvt.s64.s32 	%rd3, %r6;
	or.b64  	%rd18, %rd3, %rd15;
	and.b64  	%rd19, %rd18, -4294967296;
	setp.ne.s64 	%p1, %rd19, 0;
	@%p1 bra 	$L__BB0_2;
	cvt.u32.u64 	%r7, %rd15;
	cvt.u32.u64 	%r8, %rd3;
	div.u32 	%r9, %r8, %r7;
	cvt.u64.u32 	%rd45, %r9;
	bra.uni 	$L__BB0_3;
$L__BB0_2:
	div.s64 	%rd45, %rd3, %rd15;
$L__BB0_3:
	cvt.u32.u64 	%r10, %rd3;
	cvt.u32.u64 	%r1, %rd45;
	mul.lo.s64 	%rd7, %rd45, %rd15;
	cvt.u32.u64 	%r11, %rd7;
	sub.s32 	%r2, %r10, %r11;
	setp.lt.s32 	%p2, %r1, 2;
	mov.b64 	%rd46, -1;
	@%p2 bra 	$L__BB0_5;
	cvt.u32.u64 	%r12, %rd15;
	mov.b64 	%rd21, 0;
	cvt.u32.u64 	%r13, %rd21;
	sub.s32 	%r14, %r13, %r12;
	add.s32 	%r16, %r11, %r14;
	add.s32 	%r17, %r2, %r16;
	cvt.s64.s32 	%rd46, %r17;
$L__BB0_5:
	add.s64 	%rd10, %rd15, -1;
	shl.b64 	%rd11, %rd45, 32;
	add.s64 	%rd23, %rd11, 4294967296;
	shr.s64 	%rd24, %rd23, 32;
	setp.ge.s64 	%p3, %rd24, %rd10;
	mov.b64 	%rd47, -1;
	@%p3 bra 	$L__BB0_7;
	cvt.u32.u64 	%r18, %rd15;
	add.s32 	%r20, %r11, %r18;
	add.s32 	%r21, %r2, %r20;
	cvt.s64.s32 	%rd47, %r21;
$L__BB0_7:
	add.s32 	%r23, %r10, -1;
	setp.gt.s32 	%p4, %r2, 1;
	selp.b32 	%r24, %r23, 0, %p4;
	add.s32 	%r25, %r10, 1;
	cvt.s64.s32 	%rd25, %r25;
	add.s32 	%r26, %r2, 1;
	cvt.s64.s32 	%rd26, %r26;
	setp.gt.s64 	%p5, %rd10, %rd26;
	selp.b64 	%rd27, %rd25, -1, %p5;
	shl.b64 	%rd28, %rd27, 3;
	add.s64 	%rd29, %rd2, %rd28;
	ld.global.f64 	%fd1, [%rd29];
	mul.wide.s32 	%rd30, %r24, 8;
	add.s64 	%rd31, %rd2, %rd30;
	ld.global.f64 	%fd2, [%rd31];
	add.f64 	%fd3, %fd1, %fd2;
	shl.b64 	%rd32, %rd47, 3;
	add.s64 	%rd33, %rd2, %rd32;
	ld.global.f64 	%fd4, [%rd33];
	add.f64 	%fd5, %fd3, %fd4;
	shl.b64 	%rd34, %rd46, 3;
	add.s64 	%rd35, %rd2, %rd34;
	ld.global.f64 	%fd6, [%rd35];
	add.f64 	%fd7, %fd5, %fd6;
	mul.f64 	%fd8, %fd7, 0d3FD0000000000000;
	shl.b64 	%rd36, %rd3, 3;
	add.s64 	%rd14, %rd1, %rd36;
	setp.eq.s32 	%p6, %r1, 0;
	shr.s64 	%rd37, %rd11, 32;
	setp.eq.s64 	%p7, %rd37, %rd10;
	cvt.s64.s32 	%rd38, %r2;
	setp.eq.s64 	%p8, %rd10, %rd38;
	selp.f64 	%fd9, 0d0000000000000000, %fd8, %p8;
	selp.f64 	%fd10, 0d0000000000000000, %fd9, %p7;
	selp.f64 	%fd11, 0d0000000000000000, %fd10, %p6;
	st.global.f64 	[%rd14], %fd11;
	setp.ne.s32 	%p9, %r2, 0;
	@%p9 bra 	$L__BB0_9;
	shl.b64 	%rd39, %rd7, 32;
	shr.s64 	%rd40, %rd39, 29;
	add.s64 	%rd41, %rd1, %rd40;
	mov.b64 	%rd42, 4607182418800017408;
	st.global.u64 	[%rd41], %rd42;
$L__BB0_9:
	bar.sync 	0;
	ld.global.f64 	%fd12, [%rd14];
	add.s64 	%rd44, %rd2, %rd36;
	st.global.f64 	[%rd44], %fd12;
	ret;

}


// ===== COMPILED SASS (sm_100) =====

	.target	sm_100

	.elftype	@"ET_EXEC"


//--------------------- .note.nv.tkinfo           --------------------------
	.section	.note.nv.tkinfo,"",@"SHT_NOTE"
	.sectionflags	@"SHF_NOTE_NV_TKINFO"
	.tkinfo
        /*0018*/ 	.word	0x00000002
        /*0030*/ 	.string	""
        /*0030*/ 	.string	"ptxas"
        /*0030*/ 	.string	"Cuda compilation tools, release 13.0, V13.0.88"
        /*0030*/ 	.string	"Build cuda_13.0.r13.0/compiler.36424714_0"
        /*0030*/ 	.string	"-arch sm_100 -m 64 "



//--------------------- .note.nv.cuinfo           --------------------------
	.section	.note.nv.cuinfo,"",@"SHT_NOTE"
	.sectionflags	@"SHF_NOTE_NV_CUINFO"
        /*0018*/ 	.short	0x0002
        /*001a*/ 	.short	0x0064
        /*001c*/ 	.short	0x0082
	.zero		2


//--------------------- .nv.info                  --------------------------
	.section	.nv.info,"",@"SHT_CUDA_INFO"
	.align	4


	//----- nvinfo : EIATTR_REGCOUNT
	.align		4
        /*0000*/ 	.byte	0x04, 0x2f
        /*0002*/ 	.short	(.L_1 - .L_0)
	.align		4
.L_0:
        /*0004*/ 	.word	index@(_Z6JacobilPdS_)
        /*0008*/ 	.word	0x00000014


	//----- nvinfo : EIATTR_FRAME_SIZE
	.align		4
.L_1:
        /*000c*/ 	.byte	0x04, 0x11
        /*000e*/ 	.short	(.L_3 - .L_2)
	.align		4
.L_2:
        /*0010*/ 	.word	index@($__internal_0_$__cuda_sm20_div_s64)
        /*0014*/ 	.word	0x00000000


	//----- nvinfo : EIATTR_FRAME_SIZE
	.align		4
.L_3:
        /*0018*/ 	.byte	0x04, 0x11
        /*001a*/ 	.short	(.L_5 - .L_4)
	.align		4
.L_4:
        /*001c*/ 	.word	index@(_Z6JacobilPdS_)
        /*0020*/ 	.word	0x00000000


	//----- nvinfo : EIATTR_MIN_STACK_SIZE
	.align		4
.L_5:
        /*0024*/ 	.byte	0x04, 0x12
        /*0026*/ 	.short	(.L_7 - .L_6)
	.align		4
.L_6:
        /*0028*/ 	.word	index@(_Z6JacobilPdS_)
        /*002c*/ 	.word	0x00000000
.L_7:


//--------------------- .nv.compat                --------------------------
	.section	.nv.compat,"",@"SHT_CUDA_COMPAT_INFO"
	.align	4
        /*0000*/ 	.byte	0x02, 0x09, 0x00, 0x00, 0x02, 0x02, 0x01, 0x00, 0x02, 0x05, 0x05, 0x00, 0x03, 0x07, 0x01, 0x01
        /*0010*/ 	.byte	0x02, 0x03, 0x00, 0x00, 0x02, 0x06, 0x01, 0x00, 0x04, 0x0b, 0x08, 0x00, 0x01, 0x00, 0x00, 0x00
        /*0020*/ 	.byte	0x00, 0x00, 0x00, 0x00


//--------------------- .nv.info._Z6JacobilPdS_   --------------------------
	.section	.nv.info._Z6JacobilPdS_,"",@"SHT_CUDA_INFO"
	.sectionflags	@""
	.align	4


	//----- nvinfo : EIATTR_CUDA_API_VERSION
	.align		4
        /*0000*/ 	.byte	0x04, 0x37
        /*0002*/ 	.short	(.L_9 - .L_8)
.L_8:
        /*0004*/ 	.word	0x00000082


	//----- nvinfo : EIATTR_KPARAM_INFO
	.align		4
.L_9:
        /*0008*/ 	.byte	0x04, 0x17
        /*000a*/ 	.short	(.L_11 - .L_10)
.L_10:
        /*000c*/ 	.word	0x00000000
        /*0010*/ 	.short	0x0002
        /*0012*/ 	.short	0x0010
        /*0014*/ 	.byte	0x00, 0xf5, 0x21, 0x00


	//----- nvinfo : EIATTR_KPARAM_INFO
	.align		4
.L_11:
        /*0018*/ 	.byte	0x04, 0x17
        /*001a*/ 	.short	(.L_13 - .L_12)
.L_12:
        /*001c*/ 	.word	0x00000000
        /*0020*/ 	.short	0x0001
        /*0022*/ 	.short	0x0008
        /*0024*/ 	.byte	0x00, 0xf5, 0x21, 0x00


	//----- nvinfo : EIATTR_KPARAM_INFO
	.align		4
.L_13:
        /*0028*/ 	.byte	0x04, 0x17
        /*002a*/ 	.short	(.L_15 - .L_14)
.L_14:
        /*002c*/ 	.word	0x00000000
        /*0030*/ 	.short	0x0000
        /*0032*/ 	.short	0x0000
        /*0034*/ 	.byte	0x00, 0xf0, 0x21, 0x00


	//----- nvinfo : EIATTR_SPARSE_MMA_MASK
	.align		4
.L_15:
        /*0038*/ 	.byte	0x03, 0x50
        /*003a*/ 	.short	0x0000


	//----- nvinfo : EIATTR_MAXREG_COUNT
	.align		4
        /*003c*/ 	.byte	0x03, 0x1b
        /*003e*/ 	.short	0x00ff


	//----- nvinfo : EIATTR_NUM_BARRIERS
	.align		4
        /*0040*/ 	.byte	0x02, 0x4c
        /*0042*/ 	.byte	0x01
	.zero		1


	//----- nvinfo : EIATTR_MERCURY_ISA_VERSION
	.align		4
        /*0044*/ 	.byte	0x03, 0x5f
        /*0046*/ 	.short	0x0101


	//----- nvinfo : EIATTR_VRC_CTA_INIT_COUNT
	.align		4
        /*0048*/ 	.byte	0x02, 0x4a
	.zero		1
	.zero		1


	//----- nvinfo : EIATTR_EXIT_INSTR_OFFSETS
	.align		4
        /*004c*/ 	.byte	0x04, 0x1c
        /*004e*/ 	.short	(.L_17 - .L_16)


	//   ....[0]....
.L_16:
        /*0050*/ 	.word	0x00000750


	//----- nvinfo : EIATTR_CRS_STACK_SIZE
	.align		4
.L_17:
        /*0054*/ 	.byte	0x04, 0x1e
        /*0056*/ 	.short	(.L_19 - .L_18)
.L_18:
        /*0058*/ 	.word	0x00000000


	//----- nvinfo : EIATTR_CBANK_PARAM_SIZE
	.align		4
.L_19:
        /*005c*/ 	.byte	0x03, 0x19
        /*005e*/ 	.short	0x0018


	//----- nvinfo : EIATTR_PARAM_CBANK
	.align		4
        /*0060*/ 	.byte	0x04, 0x0a
        /*0062*/ 	.short	(.L_21 - .L_20)
	.align		4
.L_20:
        /*0064*/ 	.word	index@(.nv.constant0._Z6JacobilPdS_)
        /*0068*/ 	.short	0x0380
        /*006a*/ 	.short	0x0018


	//----- nvinfo : EIATTR_SW_WAR
	.align		4
.L_21:
        /*006c*/ 	.byte	0x04, 0x36
        /*006e*/ 	.short	(.L_23 - .L_22)
.L_22:
        /*0070*/ 	.word	0x00000008
.L_23:


//--------------------- .nv.callgraph             --------------------------
	.section	.nv.callgraph,"",@"SHT_CUDA_CALLGRAPH"
	.align	4
	.sectionentsize	8
	.align		4
        /*0000*/ 	.word	0x00000000
	.align		4
        /*0004*/ 	.word	0xffffffff
	.align		4
        /*0008*/ 	.word	0x00000000
	.align		4
        /*000c*/ 	.word	0xfffffffe
	.align		4
        /*0010*/ 	.word	0x00000000
	.align		4
        /*0014*/ 	.word	0xfffffffd
	.align		4
        /*0018*/ 	.word	0x00000000
	.align		4
        /*001c*/ 	.word	0xfffffffc


//--------------------- .text._Z6JacobilPdS_      --------------------------
	.section	.text._Z6JacobilPdS_,"ax",@progbits
	.align	128
        .global         _Z6JacobilPdS_
        .type           _Z6JacobilPdS_,@function
        .size           _Z6JacobilPdS_,(.L_x_4 - _Z6JacobilPdS_)
        .other          _Z6JacobilPdS_,@"STO_CUDA_ENTRY STV_DEFAULT"
_Z6JacobilPdS_:
.text._Z6JacobilPdS_:
[----:B------:R-:W-:Y:S01]  /*0000*/  LDC R1, c[0x0][0x37c] ;  /* 0x0000df00ff017b82 */ /* 0x000fe20000000800 */
[----:B------:R-:W0:Y:S01]  /*0010*/  S2R R0, SR_TID.X ;  /* 0x0000000000007919 */ /* 0x000e220000002100 */
[----:B------:R-:W0:Y:S01]  /*0020*/  LDCU UR4, c[0x0][0x360] ;  /* 0x00006c00ff0477ac */ /* 0x000e220008000800 */
[----:B------:R-:W-:Y:S01]  /*0030*/  BSSY.RECONVERGENT B0, `(.L_x_0) ;  /* 0x000001f000007945 */ /* 0x000fe20003800200 */
[----:B------:R-:W0:Y:S01]  /*0040*/  S2R R3, SR_CTAID.X ;  /* 0x0000000000037919 */ /* 0x000e220000002500 */
[----:B------:R-:W1:Y:S01]  /*0050*/  LDCU UR5, c[0x0][0x384] ;  /* 0x00007080ff0577ac */ /* 0x000e620008000800 */
[----:B0-----:R-:W-:-:S05]  /*0060*/  IMAD R0, R3, UR4, R0 ;  /* 0x0000000403007c24 */ /* 0x001fca000f8e0200 */
[----:B------:R-:W-:-:S04]  /*0070*/  SHF.R.S32.HI R3, RZ, 0x1f, R0 ;  /* 0x0000001fff037819 */ /* 0x000fc80000011400 */
[----:B-1----:R-:W-:-:S04]  /*0080*/  LOP3.LUT R2, R3, UR5, RZ, 0xfc, !PT ;  /* 0x0000000503027c12 */ /* 0x002fc8000f8efcff */
[----:B------:R-:W-:-:S13]  /*0090*/  ISETP.NE.U32.AND P0, PT, R2, RZ, PT ;  /* 0x000000ff0200720c */ /* 0x000fda0003f05070 */
[----:B------:R-:W-:Y:S05]  /*00a0*/  @P0 BRA `(.L_x_1) ;  /* 0x0000000000500947 */ /* 0x000fea0003800000 */
[----:B------:R-:W0:Y:S02]  /*00b0*/  LDCU UR4, c[0x0][0x380] ;  /* 0x00007000ff0477ac */ /* 0x000e240008000800 */
[----:B0-----:R-:W0:Y:S01]  /*00c0*/  I2F.U32.RP R2, UR4 ;  /* 0x0000000400027d06 */ /* 0x001e220008209000 */
[----:B------:R-:W-:-:S07]  /*00d0*/  ISETP.NE.U32.AND P2, PT, RZ, UR4, PT ;  /* 0x00000004ff007c0c */ /* 0x000fce000bf45070 */
[----:B0-----:R-:W0:Y:S02]  /*00e0*/  MUFU.RCP R2, R2 ;  /* 0x0000000200027308 */ /* 0x001e240000001000 */
[----:B0-----:R-:W-:-:S06]  /*00f0*/  VIADD R4, R2, 0xffffffe ;  /* 0x0ffffffe02047836 */ /* 0x001fcc0000000000 */
[----:B------:R0:W1:Y:S02]  /*0100*/  F2I.FTZ.U32.TRUNC.NTZ R5, R4 ;  /* 0x0000000400057305 */ /* 0x000064000021f000 */
[----:B0-----:R-:W-:Y:S02]  /*0110*/  IMAD.MOV.U32 R4, RZ, RZ, RZ ;  /* 0x000000ffff047224 */ /* 0x001fe400078e00ff */
[----:B-1----:R-:W-:-:S04]  /*0120*/  IMAD.MOV R7, RZ, RZ, -R5 ;  /* 0x000000ffff077224 */ /* 0x002fc800078e0a05 */
[----:B------:R-:W-:-:S04]  /*0130*/  IMAD R7, R7, UR4, RZ ;  /* 0x0000000407077c24 */ /* 0x000fc8000f8e02ff */
[----:B------:R-:W-:-:S06]  /*0140*/  IMAD.HI.U32 R5, R5, R7, R4 ;  /* 0x0000000705057227 */ /* 0x000fcc00078e0004 */
[----:B------:R-:W-:-:S04]  /*0150*/  IMAD.HI.U32 R2, R5, R0, RZ ;  /* 0x0000000005027227 */ /* 0x000fc800078e00ff */
[----:B------:R-:W-:-:S04]  /*0160*/  IMAD.MOV R5, RZ, RZ, -R2 ;  /* 0x000000ffff057224 */ /* 0x000fc800078e0a02 */
[----:B------:R-:W-:-:S05]  /*0170*/  IMAD R5, R5, UR4, R0 ;  /* 0x0000000405057c24 */ /* 0x000fca000f8e0200 */
[----:B------:R-:W-:-:S13]  /*0180*/  ISETP.GE.U32.AND P0, PT, R5, UR4, PT ;  /* 0x0000000405007c0c */ /* 0x000fda000bf06070 */
[----:B------:R-:W-:Y:S02]  /*0190*/  @P0 VIADD R5, R5, -UR4 ;  /* 0x8000000405050c36 */ /* 0x000fe40008000000 */
[----:B------:R-:W-:-:S03]  /*01a0*/  @P0 VIADD R2, R2, 0x1 ;  /* 0x0000000102020836 */ /* 0x000fc60000000000 */
[----:B------:R-:W-:-:S13]  /*01b0*/  ISETP.GE.U32.AND P1, PT, R5, UR4, PT ;  /* 0x0000000405007c0c */ /* 0x000fda000bf26070 */
[----:B------:R-:W-:Y:S01]  /*01c0*/  @P1 VIADD R2, R2, 0x1 ;  /* 0x0000000102021836 */ /* 0x000fe20000000000 */
[----:B------:R-:W-:Y:S01]  /*01d0*/  @!P2 LOP3.LUT R2, RZ, UR4, RZ, 0x33, !PT ;  /* 0x00000004ff02ac12 */ /* 0x000fe2000f8e33ff */
[----:B------:R-:W-:Y:S06]  /*01e0*/  BRA `(.L_x_2) ;  /* 0x00000000000c7947 */ /* 0x000fec0003800000 */
.L_x_1:
[----:B------:R-:W-:-:S07]  /*01f0*/  MOV R2, 0x210 ;  /* 0x0000021000027802 */ /* 0x000fce0000000f00 */
[----:B------:R-:W-:Y:S05]  /*0200*/  CALL.REL.NOINC `($__internal_0_$__cuda_sm20_div_s64) ;  /* 0x0000000400547944 */ /* 0x000fea0003c00000 */
[----:B------:R-:W-:-:S07]  /*0210*/  IMAD.MOV.U32 R2, RZ, RZ, R6 ;  /* 0x000000ffff027224 */ /* 0x000fce00078e0006 */
.L_x_2:
[----:B------:R-:W-:Y:S05]  /*0220*/  BSYNC.RECONVERGENT B0 ;  /* 0x0000000000007941 */ /* 0x000fea0003800200 */
.L_x_0:
[----:B------:R-:W0:Y:S01]  /*0230*/  LDCU UR10, c[0x0][0x380] ;  /* 0x00007000ff0a77ac */ /* 0x000e220008000800 */
[----:B------:R-:W-:Y:S01]  /*0240*/  VIADD R8, R2, 0x1 ;  /* 0x0000000102087836 */ /* 0x000fe20000000000 */
[----:B------:R-:W1:Y:S01]  /*0250*/  LDC.64 R6, c[0x0][0x388] ;  /* 0x0000e200ff067b82 */ /* 0x000e620000000a00 */
[----:B------:R-:W-:Y:S01]  /*0260*/  VIADD R10, R0, 0x1 ;  /* 0x00000001000a7836 */ /* 0x000fe20000000000 */
[----:B------:R-:W2:Y:S01]  /*0270*/  LDCU UR4, c[0x0][0x384] ;  /* 0x00007080ff0477ac */ /* 0x000ea20008000800 */
[C---:B------:R-:W-:Y:S01]  /*0280*/  ISETP.GE.AND P2, PT, R2.reuse, 0x2, PT ;  /* 0x000000020200780c */ /* 0x040fe20003f46270 */
[----:B------:R-:W-:Y:S01]  /*0290*/  IMAD.MOV.U32 R11, RZ, RZ, -0x1 ;  /* 0xffffffffff0b7424 */ /* 0x000fe200078e00ff */
[----:B------:R-:W3:Y:S01]  /*02a0*/  LDCU.64 UR8, c[0x0][0x388] ;  /* 0x00007100ff0877ac */ /* 0x000ee20008000a00 */
[----:B------:R-:W4:Y:S01]  /*02b0*/  LDCU.64 UR6, c[0x0][0x358] ;  /* 0x00006b00ff0677ac */ /* 0x000f220008000a00 */
[----:B0-----:R-:W-:Y:S02]  /*02c0*/  UIADD3 UR5, UP0, UPT, UR10, -0x1, URZ ;  /* 0xffffffff0a057890 */ /* 0x001fe4000ff1e0ff */
[----:B------:R-:W-:-:S02]  /*02d0*/  IMAD R5, R2, UR10, RZ ;  /* 0x0000000a02057c24 */ /* 0x000fc4000f8e02ff */
[----:B--2---:R-:W-:Y:S02]  /*02e0*/  UIADD3.X UR4, UPT, UPT, UR4, -0x1, URZ, UP0, !UPT ;  /* 0xffffffff04047890 */ /* 0x004fe400087fe4ff */
[--C-:B------:R-:W-:Y:S01]  /*02f0*/  IMAD.IADD R4, R0, 0x1, -R5.reuse ;  /* 0x0000000100047824 */ /* 0x100fe200078e0a05 */
[----:B------:R-:W-:Y:S02]  /*0300*/  ISETP.GE.U32.AND P0, PT, R8, UR5, PT ;  /* 0x0000000508007c0c */ /* 0x000fe4000bf06070 */
[----:B------:R-:W-:Y:S01]  /*0310*/  SHF.R.S32.HI R8, RZ, 0x1f, R8 ;  /* 0x0000001fff087819 */ /* 0x000fe20000011408 */
[----:B------:R-:W-:Y:S01]  /*0320*/  IMAD.U32 R12, RZ, RZ, UR4 ;  /* 0x00000004ff0c7e24 */ /* 0x000fe2000f8e00ff */
[----:B------:R-:W-:Y:S02]  /*0330*/  ISETP.GT.AND P3, PT, R4, 0x1, PT ;  /* 0x000000010400780c */ /* 0x000fe40003f64270 */
[----:B------:R-:W-:Y:S01]  /*0340*/  ISETP.GE.AND.EX P0, PT, R8, UR4, PT, P0 ;  /* 0x0000000408007c0c */ /* 0x000fe2000bf06300 */
[C---:B------:R-:W-:Y:S01]  /*0350*/  VIADD R8, R4.reuse, 0x1 ;  /* 0x0000000104087836 */ /* 0x040fe20000000000 */
[----:B------:R-:W-:-:S04]  /*0360*/  @P2 IADD3 R15, PT, PT, R4, -UR10, R5 ;  /* 0x8000000a040f2c10 */ /* 0x000fc8000fffe005 */
[----:B------:R-:W-:Y:S02]  /*0370*/  ISETP.LT.U32.AND P1, PT, R8, UR5, PT ;  /* 0x0000000508007c0c */ /* 0x000fe4000bf21070 */
[----:B------:R-:W-:Y:S01]  /*0380*/  SHF.R.S32.HI R9, RZ, 0x1f, R8 ;  /* 0x0000001fff097819 */ /* 0x000fe20000011408 */
[----:B------:R-:W-:-:S03]  /*0390*/  VIADD R8, R0, 0xffffffff ;  /* 0xffffffff00087836 */ /* 0x000fc60000000000 */
[----:B------:R-:W-:Y:S02]  /*03a0*/  ISETP.GT.AND.EX P1, PT, R12, R9, PT, P1 ;  /* 0x000000090c00720c */ /* 0x000fe40003f24310 */
[----:B------:R-:W-:Y:S02]  /*03b0*/  SHF.R.S32.HI R12, RZ, 0x1f, R10 ;  /* 0x0000001fff0c7819 */ /* 0x000fe4000001140a */
[----:B------:R-:W-:Y:S01]  /*03c0*/  SEL R14, R10, 0xffffffff, P1 ;  /* 0xffffffff0a0e7807 */ /* 0x000fe20000800000 */
[----:B------:R-:W-:Y:S01]  /*03d0*/  IMAD.MOV.U32 R10, RZ, RZ, -0x1 ;  /* 0xffffffffff0a7424 */ /* 0x000fe200078e00ff */
[----:B------:R-:W-:Y:S01]  /*03e0*/  @!P0 IADD3 R13, PT, PT, R4, UR10, R5 ;  /* 0x0000000a040d8c10 */ /* 0x000fe2000fffe005 */
[----:B------:R-:W0:Y:S01]  /*03f0*/  LDCU.64 UR10, c[0x0][0x390] ;  /* 0x00007200ff0a77ac */ /* 0x000e220008000a00 */
[----:B------:R-:W-:Y:S02]  /*0400*/  SEL R9, R8, RZ, P3 ;  /* 0x000000ff08097207 */ /* 0x000fe40001800000 */
[----:B------:R-:W-:Y:S01]  /*0410*/  SEL R17, R12, 0xffffffff, P1 ;  /* 0xffffffff0c117807 */ /* 0x000fe20000800000 */
[----:B------:R-:W-:Y:S01]  /*0420*/  @!P0 IMAD.MOV.U32 R10, RZ, RZ, R13 ;  /* 0x000000ffff0a8224 */ /* 0x000fe200078e000d */
[----:B---3--:R-:W-:Y:S01]  /*0430*/  LEA R12, P1, R14, UR8, 0x3 ;  /* 0x000000080e0c7c11 */ /* 0x008fe2000f8218ff */
[----:B-1----:R-:W-:Y:S01]  /*0440*/  IMAD.WIDE R8, R9, 0x8, R6 ;  /* 0x0000000809087825 */ /* 0x002fe200078e0206 */
[----:B------:R-:W-:-:S02]  /*0450*/  @!P0 SHF.R.S32.HI R11, RZ, 0x1f, R13 ;  /* 0x0000001fff0b8819 */ /* 0x000fc4000001140d */
[----:B------:R-:W-:Y:S01]  /*0460*/  LEA.HI.X R13, R14, UR9, R17, 0x3, P1 ;  /* 0x000000090e0d7c11 */ /* 0x000fe200088f1c11 */
[----:B------:R-:W-:Y:S01]  /*0470*/  IMAD.MOV.U32 R6, RZ, RZ, -0x1 ;  /* 0xffffffffff067424 */ /* 0x000fe200078e00ff */
[C---:B------:R-:W-:Y:S01]  /*0480*/  LEA R16, P0, R10.reuse, UR8, 0x3 ;  /* 0x000000080a107c11 */ /* 0x040fe2000f8018ff */
[----:B----4-:R-:W2:Y:S01]  /*0490*/  LDG.E.64 R8, desc[UR6][R8.64] ;  /* 0x0000000608087981 */ /* 0x010ea2000c1e1b00 */
[----:B------:R-:W-:Y:S02]  /*04a0*/  @P2 IMAD.MOV.U32 R6, RZ, RZ, R15 ;  /* 0x000000ffff062224 */ /* 0x000fe400078e000f */
[----:B------:R-:W-:Y:S01]  /*04b0*/  IMAD.MOV.U32 R7, RZ, RZ, -0x1 ;  /* 0xffffffffff077424 */ /* 0x000fe200078e00ff */
[----:B------:R-:W2:Y:S01]  /*04c0*/  LDG.E.64 R12, desc[UR6][R12.64] ;  /* 0x000000060c0c7981 */ /* 0x000ea2000c1e1b00 */
[----:B------:R-:W-:Y:S02]  /*04d0*/  LEA.HI.X R17, R10, UR9, R11, 0x3, P0 ;  /* 0x000000090a117c11 */ /* 0x000fe400080f1c0b */
[----:B------:R-:W-:-:S02]  /*04e0*/  @P2 SHF.R.S32.HI R7, RZ, 0x1f, R15 ;  /* 0x0000001fff072819 */ /* 0x000fc4000001140f */
[C---:B------:R-:W-:Y:S01]  /*04f0*/  LEA R14, P0, R6.reuse, UR8, 0x3 ;  /* 0x00000008060e7c11 */ /* 0x040fe2000f8018ff */
[----:B------:R-:W3:Y:S03]  /*0500*/  LDG.E.64 R10, desc[UR6][R16.64] ;  /* 0x00000006100a7981 */ /* 0x000ee6000c1e1b00 */
[----:B------:R-:W-:-:S06]  /*0510*/  LEA.HI.X R15, R6, UR9, R7, 0x3, P0 ;  /* 0x00000009060f7c11 */ /* 0x000fcc00080f1c07 */
[----:B------:R-:W4:Y:S01]  /*0520*/  LDG.E.64 R14, desc[UR6][R14.64] ;  /* 0x000000060e0e7981 */ /* 0x000f22000c1e1b00 */
[C---:B------:R-:W-:Y:S02]  /*0530*/  ISETP.NE.AND P2, PT, R4.reuse, RZ, PT ;  /* 0x000000ff0400720c */ /* 0x040fe40003f45270 */
[----:B------:R-:W-:Y:S02]  /*0540*/  ISETP.NE.U32.AND P1, PT, R4, UR5, PT ;  /* 0x0000000504007c0c */ /* 0x000fe4000bf25070 */
[----:B------:R-:W-:Y:S02]  /*0550*/  SHF.R.S32.HI R4, RZ, 0x1f, R4 ;  /* 0x0000001fff047819 */ /* 0x000fe40000011404 */
[----:B------:R-:W-:Y:S02]  /*0560*/  ISETP.NE.U32.AND P0, PT, R2, UR5, PT ;  /* 0x0000000502007c0c */ /* 0x000fe4000bf05070 */
[----:B------:R-:W-:Y:S02]  /*0570*/  ISETP.NE.AND.EX P1, PT, R4, UR4, PT, P1 ;  /* 0x0000000404007c0c */ /* 0x000fe4000bf25310 */
[----:B------:R-:W-:Y:S01]  /*0580*/  ISETP.NE.AND P3, PT, R2, RZ, PT ;  /* 0x000000ff0200720c */ /* 0x000fe20003f65270 */
[----:B--2---:R-:W-:-:S08]  /*0590*/  DADD R6, R12, R8 ;  /* 0x000000000c067229 */ /* 0x004fd00000000008 */
[----:B---3--:R-:W-:-:S08]  /*05a0*/  DADD R6, R6, R10 ;  /* 0x0000000006067229 */ /* 0x008fd0000000000a */
[----:B----4-:R-:W-:Y:S01]  /*05b0*/  DADD R6, R6, R14 ;  /* 0x0000000006067229 */ /* 0x010fe2000000000e */
[----:B------:R-:W-:-:S07]  /*05c0*/  SHF.R.S32.HI R8, RZ, 0x1f, R2 ;  /* 0x0000001fff087819 */ /* 0x000fce0000011402 */
[----:B------:R-:W-:Y:S01]  /*05d0*/  DMUL R6, R6, 0.25 ;  /* 0x3fd0000006067828 */ /* 0x000fe20000000000 */
[C---:B------:R-:W-:Y:S01]  /*05e0*/  SHF.L.U64.HI R11, R0.reuse, 0x3, R3 ;  /* 0x00000003000b7819 */ /* 0x040fe20000010203 */
[----:B------:R-:W-:Y:S01]  /*05f0*/  IMAD.SHL.U32 R10, R0, 0x8, RZ ;  /* 0x00000008000a7824 */ /* 0x000fe200078e00ff */
[----:B------:R-:W-:Y:S02]  /*0600*/  ISETP.NE.AND.EX P0, PT, R8, UR4, PT, P0 ;  /* 0x0000000408007c0c */ /* 0x000fe4000bf05300 */
[----:B------:R-:W-:-:S05]  /*0610*/  @!P2 SHF.R.S64 R8, RZ, 0x1d, R5 ;  /* 0x0000001dff08a819 */ /* 0x000fca0000001005 */
[----:B------:R-:W-:Y:S02]  /*0620*/  FSEL R6, R6, RZ, P1 ;  /* 0x000000ff06067208 */ /* 0x000fe40000800000 */
[----:B------:R-:W-:Y:S02]  /*0630*/  FSEL R0, R7, RZ, P1 ;  /* 0x000000ff07007208 */ /* 0x000fe40000800000 */
[----:B0-----:R-:W-:Y:S02]  /*0640*/  IADD3 R2, P1, PT, R10, UR10, RZ ;  /* 0x0000000a0a027c10 */ /* 0x001fe4000ff3e0ff */
[----:B------:R-:W-:Y:S02]  /*0650*/  FSEL R6, R6, RZ, P0 ;  /* 0x000000ff06067208 */ /* 0x000fe40000000000 */
[----:B------:R-:W-:Y:S02]  /*0660*/  FSEL R0, R0, RZ, P0 ;  /* 0x000000ff00007208 */ /* 0x000fe40000000000 */
[----:B------:R-:W-:Y:S01]  /*0670*/  @!P2 IADD3 R8, P4, PT, R8, UR10, RZ ;  /* 0x0000000a0808ac10 */ /* 0x000fe2000ff9e0ff */
[----:B------:R-:W-:Y:S01]  /*0680*/  @!P2 IMAD.MOV.U32 R12, RZ, RZ, 0x0 ;  /* 0x00000000ff0ca424 */ /* 0x000fe200078e00ff */
[----:B------:R-:W-:Y:S01]  /*0690*/  IADD3.X R3, PT, PT, R11, UR11, RZ, P1, !PT ;  /* 0x0000000b0b037c10 */ /* 0x000fe20008ffe4ff */
[----:B------:R-:W-:Y:S01]  /*06a0*/  @!P2 IMAD.MOV.U32 R13, RZ, RZ, 0x3ff00000 ;  /* 0x3ff00000ff0da424 */ /* 0x000fe200078e00ff */
[----:B------:R-:W-:-:S02]  /*06b0*/  FSEL R6, R6, RZ, P3 ;  /* 0x000000ff06067208 */ /* 0x000fc40001800000 */
[----:B------:R-:W-:Y:S02]  /*06c0*/  FSEL R7, R0, RZ, P3 ;  /* 0x000000ff00077208 */ /* 0x000fe40001800000 */
[----:B------:R-:W-:-:S03]  /*06d0*/  @!P2 LEA.HI.X.SX32 R9, R5, UR11, 0x3, P4 ;  /* 0x0000000b0509ac11 */ /* 0x000fc6000a0f1eff */
[----:B------:R-:W-:Y:S04]  /*06e0*/  STG.E.64 desc[UR6][R2.64], R6 ;  /* 0x0000000602007986 */ /* 0x000fe8000c101b06 */
[----:B------:R-:W-:Y:S01]  /*06f0*/  @!P2 STG.E.64 desc[UR6][R8.64], R12 ;  /* 0x0000000c0800a986 */ /* 0x000fe2000c101b06 */
[----:B------:R-:W-:Y:S06]  /*0700*/  BAR.SYNC.DEFER_BLOCKING 0x0 ;  /* 0x0000000000007b1d */ /* 0x000fec0000010000 */
[----:B------:R-:W2:Y:S01]  /*0710*/  LDG.E.64 R4, desc[UR6][R2.64] ;  /* 0x0000000602047981 */ /* 0x000ea2000c1e1b00 */
[----:B------:R-:W-:-:S04]  /*0720*/  IADD3 R10, P0, PT, R10, UR8, RZ ;  /* 0x000000080a0a7c10 */ /* 0x000fc8000ff1e0ff */
[----:B------:R-:W-:-:S05]  /*0730*/  IADD3.X R11, PT, PT, R11, UR9, RZ, P0, !PT ;  /* 0x000000090b0b7c10 */ /* 0x000fca00087fe4ff */
[----:B--2---:R-:W-:Y:S01]  /*0740*/  STG.E.64 desc[UR6][R10.64], R4 ;  /* 0x000000040a007986 */ /* 0x004fe2000c101b06 */
[----:B------:R-:W-:Y:S05]  /*0750*/  EXIT ;  /* 0x000000000000794d */ /* 0x000fea0003800000 */
        .weak           $__internal_0_$__cuda_sm20_div_s64
        .type           $__internal_0_$__cuda_sm20_div_s64,@function
        .size           $__internal_0_$__cuda_sm20_div_s64,(.L_x_4 - $__internal_0_$__cuda_sm20_div_s64)
$__internal_0_$__cuda_sm20_div_s64:
[----:B------:R-:W0:Y:S01]  /*0760*/  LDCU.64 UR6, c[0x0][0x380] ;  /* 0x00007000ff0677ac */ /* 0x000e220008000a00 */
[----:B------:R-:W-:Y:S01]  /*0770*/  ISETP.GE.AND P3, PT, R3, RZ, PT ;  /* 0x000000ff0300720c */ /* 0x000fe20003f66270 */
[----:B0-----:R-:W-:Y:S02]  /*0780*/  UIADD3 UR4, UP1, UPT, URZ, -UR6, URZ ;  /* 0x80000006ff047290 */ /* 0x001fe4000ff3e0ff */
[----:B------:R-:W-:Y:S02]  /*0790*/  UISETP.GE.AND UP0, UPT, UR7, URZ, UPT ;  /* 0x000000ff0700728c */ /* 0x000fe4000bf06270 */
[----:B------:R-:W-:Y:S02]  /*07a0*/  UIADD3.X UR5, UPT, UPT, URZ, ~UR7, URZ, UP1, !UPT ;  /* 0x80000007ff057290 */ /* 0x000fe40008ffe4ff */
[----:B------:R-:W-:Y:S02]  /*07b0*/  USEL UR4, UR4, UR6, !UP0 ;  /* 0x0000000604047287 */ /* 0x000fe4000c000000 */
[----:B------:R-:W-:-:S09]  /*07c0*/  USEL UR5, UR5, UR7, !UP0 ;  /* 0x0000000705057287 */ /* 0x000fd2000c000000 */
[----:B------:R-:W0:Y:S08]  /*07d0*/  I2F.U64.RP R8, UR4 ;  /* 0x0000000400087d12 */ /* 0x000e300008309000 */
[----:B0-----:R-:W0:Y:S02]  /*07e0*/  MUFU.RCP R8, R8 ;  /* 0x0000000800087308 */ /* 0x001e240000001000 */
[----:B0-----:R-:W-:-:S06]  /*07f0*/  VIADD R4, R8, 0x1ffffffe ;  /* 0x1ffffffe08047836 */ /* 0x001fcc0000000000 */
[----:B------:R-:W0:Y:S02]  /*0800*/  F2I.U64.TRUNC R4, R4 ;  /* 0x0000000400047311 */ /* 0x000e24000020d800 */
[----:B0-----:R-:W-:-:S04]  /*0810*/  IMAD.WIDE.U32 R6, R4, UR4, RZ ;  /* 0x0000000404067c25 */ /* 0x001fc8000f8e00ff */
[----:B------:R-:W-:Y:S01]  /*0820*/  IMAD R7, R4, UR5, R7 ;  /* 0x0000000504077c24 */ /* 0x000fe2000f8e0207 */
[----:B------:R-:W-:-:S03]  /*0830*/  IADD3 R9, P0, PT, RZ, -R6, RZ ;  /* 0x80000006ff097210 */ /* 0x000fc60007f1e0ff */
[----:B------:R-:W-:Y:S02]  /*0840*/  IMAD R7, R5, UR4, R7 ;  /* 0x0000000405077c24 */ /* 0x000fe4000f8e0207 */
[----:B------:R-:W-:-:S04]  /*0850*/  IMAD.HI.U32 R6, R4, R9, RZ ;  /* 0x0000000904067227 */ /* 0x000fc800078e00ff */
[----:B------:R-:W-:Y:S02]  /*0860*/  IMAD.X R11, RZ, RZ, ~R7, P0 ;  /* 0x000000ffff0b7224 */ /* 0x000fe400000e0e07 */
[----:B------:R-:W-:Y:S02]  /*0870*/  IMAD.MOV.U32 R7, RZ, RZ, R4 ;  /* 0x000000ffff077224 */ /* 0x000fe400078e0004 */
[-C--:B------:R-:W-:Y:S02]  /*0880*/  IMAD R13, R5, R11.reuse, RZ ;  /* 0x0000000b050d7224 */ /* 0x080fe400078e02ff */
[----:B------:R-:W-:-:S04]  /*0890*/  IMAD.WIDE.U32 R6, P0, R4, R11, R6 ;  /* 0x0000000b04067225 */ /* 0x000fc80007800006 */
[----:B------:R-:W-:-:S04]  /*08a0*/  IMAD.HI.U32 R11, R5, R11, RZ ;  /* 0x0000000b050b7227 */ /* 0x000fc800078e00ff */
[----:B------:R-:W-:-:S05]  /*08b0*/  IMAD.HI.U32 R6, P1, R5, R9, R6 ;  /* 0x0000000905067227 */ /* 0x000fca0007820006 */
[----:B------:R-:W-:Y:S01]  /*08c0*/  IADD3 R7, P2, PT, R13, R6, RZ ;  /* 0x000000060d077210 */ /* 0x000fe20007f5e0ff */
[----:B------:R-:W-:-:S04]  /*08d0*/  IMAD.X R6, R11, 0x1, R5, P0 ;  /* 0x000000010b067824 */ /* 0x000fc800000e0605 */
[----:B------:R-:W-:Y:S01]  /*08e0*/  IMAD.WIDE.U32 R4, R7, UR4, RZ ;  /* 0x0000000407047c25 */ /* 0x000fe2000f8e00ff */
[----:B------:R-:W-:-:S03]  /*08f0*/  IADD3.X R9, PT, PT, RZ, RZ, R6, P2, P1 ;  /* 0x000000ffff097210 */ /* 0x000fc600017e2406 */
[----:B------:R-:W-:Y:S01]  /*0900*/  IMAD R6, R7, UR5, R5 ;  /* 0x0000000507067c24 */ /* 0x000fe2000f8e0205 */
[----:B------:R-:W-:Y:S02]  /*0910*/  IADD3 R11, P0, PT, RZ, -R4, RZ ;  /* 0x80000004ff0b7210 */ /* 0x000fe40007f1e0ff */
[-C--:B------:R-:W-:Y:S01]  /*0920*/  IADD3 R5, P4, PT, RZ, -R0.reuse, RZ ;  /* 0x80000000ff057210 */ /* 0x080fe20007f9e0ff */
[----:B------:R-:W-:Y:S02]  /*0930*/  IMAD R4, R9, UR4, R6 ;  /* 0x0000000409047c24 */ /* 0x000fe4000f8e0206 */
[----:B------:R-:W-:Y:S01]  /*0940*/  IMAD.HI.U32 R6, R7, R11, RZ ;  /* 0x0000000b07067227 */ /* 0x000fe200078e00ff */
[----:B------:R-:W-:-:S03]  /*0950*/  SEL R10, R5, R0, !P3 ;  /* 0x00000000050a7207 */ /* 0x000fc60005800000 */
[----:B------:R-:W-:Y:S02]  /*0960*/  IMAD.X R4, RZ, RZ, ~R4, P0 ;  /* 0x000000ffff047224 */ /* 0x000fe400000e0e04 */
[----:B------:R-:W-:Y:S02]  /*0970*/  IMAD.X R8, RZ, RZ, ~R3, P4 ;  /* 0x000000ffff087224 */ /* 0x000fe400020e0e03 */
[----:B------:R-:W-:-:S03]  /*0980*/  IMAD.WIDE.U32 R6, P0, R7, R4, R6 ;  /* 0x0000000407067225 */ /* 0x000fc60007800006 */
[----:B------:R-:W-:Y:S01]  /*0990*/  SEL R8, R8, R3, !P3 ;  /* 0x0000000308087207 */ /* 0x000fe20005800000 */
[----:B------:R-:W-:Y:S02]  /*09a0*/  IMAD.MOV.U32 R5, RZ, RZ, RZ ;  /* 0x000000ffff057224 */ /* 0x000fe400078e00ff */
[----:B------:R-:W-:-:S04]  /*09b0*/  IMAD.HI.U32 R7, P1, R9, R11, R6 ;  /* 0x0000000b09077227 */ /* 0x000fc80007820006 */
[CC--:B------:R-:W-:Y:S02]  /*09c0*/  IMAD R6, R9.reuse, R4.reuse, RZ ;  /* 0x0000000409067224 */ /* 0x0c0fe400078e02ff */
[----:B------:R-:W-:-:S03]  /*09d0*/  IMAD.HI.U32 R4, R9, R4, RZ ;  /* 0x0000000409047227 */ /* 0x000fc600078e00ff */
[----:B------:R-:W-:Y:S01]  /*09e0*/  IADD3 R7, P2, PT, R6, R7, RZ ;  /* 0x0000000706077210 */ /* 0x000fe20007f5e0ff */
[----:B------:R-:W-:-:S04]  /*09f0*/  IMAD.X R9, R4, 0x1, R9, P0 ;  /* 0x0000000104097824 */ /* 0x000fc800000e0609 */
[----:B------:R-:W-:Y:S01]  /*0a00*/  IMAD.HI.U32 R4, R7, R10, RZ ;  /* 0x0000000a07047227 */ /* 0x000fe200078e00ff */
[----:B------:R-:W-:-:S03]  /*0a10*/  IADD3.X R9, PT, PT, RZ, RZ, R9, P2, P1 ;  /* 0x000000ffff097210 */ /* 0x000fc600017e2409 */
[----:B------:R-:W-:-:S04]  /*0a20*/  IMAD.WIDE.U32 R4, R7, R8, R4 ;  /* 0x0000000807047225 */ /* 0x000fc800078e0004 */
[C---:B------:R-:W-:Y:S02]  /*0a30*/  IMAD R7, R9.reuse, R8, RZ ;  /* 0x0000000809077224 */ /* 0x040fe400078e02ff */
[----:B------:R-:W-:-:S04]  /*0a40*/  IMAD.HI.U32 R4, P0, R9, R10, R4 ;  /* 0x0000000a09047227 */ /* 0x000fc80007800004 */
[----:B------:R-:W-:Y:S01]  /*0a50*/  IMAD.HI.U32 R6, R9, R8, RZ ;  /* 0x0000000809067227 */ /* 0x000fe200078e00ff */
[----:B------:R-:W-:-:S03]  /*0a60*/  IADD3 R7, P1, PT, R7, R4, RZ ;  /* 0x0000000407077210 */ /* 0x000fc60007f3e0ff */
[----:B------:R-:W-:Y:S02]  /*0a70*/  IMAD.X R6, RZ, RZ, R6, P0 ;  /* 0x000000ffff067224 */ /* 0x000fe400000e0606 */
[----:B------:R-:W-:-:S04]  /*0a80*/  IMAD.WIDE.U32 R4, R7, UR4, RZ ;  /* 0x0000000407047c25 */ /* 0x000fc8000f8e00ff */
[----:B------:R-:W-:Y:S01]  /*0a90*/  IMAD.X R6, RZ, RZ, R6, P1 ;  /* 0x000000ffff067224 */ /* 0x000fe200008e0606 */
[----:B------:R-:W-:Y:S01]  /*0aa0*/  IADD3 R10, P1, PT, -R4, R10, RZ ;  /* 0x0000000a040a7210 */ /* 0x000fe20007f3e1ff */
[C---:B------:R-:W-:Y:S02]  /*0ab0*/  IMAD R5, R7.reuse, UR5, R5 ;  /* 0x0000000507057c24 */ /* 0x040fe4000f8e0205 */
[----:B------:R-:W-:Y:S01]  /*0ac0*/  VIADD R4, R7, 0x1 ;  /* 0x0000000107047836 */ /* 0x000fe20000000000 */
[----:B------:R-:W-:Y:S01]  /*0ad0*/  ISETP.GE.U32.AND P0, PT, R10, UR4, PT ;  /* 0x000000040a007c0c */ /* 0x000fe2000bf06070 */
[----:B------:R-:W-:-:S04]  /*0ae0*/  IMAD R5, R6, UR4, R5 ;  /* 0x0000000406057c24 */ /* 0x000fc8000f8e0205 */
[----:B------:R-:W-:Y:S01]  /*0af0*/  IMAD.X R9, R8, 0x1, ~R5, P1 ;  /* 0x0000000108097824 */ /* 0x000fe200008e0e05 */
[----:B------:R-:W-:-:S04]  /*0b00*/  IADD3 R5, P1, PT, R10, -UR4, RZ ;  /* 0x800000040a057c10 */ /* 0x000fc8000ff3e0ff */
[C---:B------:R-:W-:Y:S02]  /*0b10*/  ISETP.GE.U32.AND.EX P0, PT, R9.reuse, UR5, PT, P0 ;  /* 0x0000000509007c0c */ /* 0x040fe4000bf06100 */
[----:B------:R-:W-:Y:S02]  /*0b20*/  IADD3.X R8, PT, PT, R9, ~UR5, RZ, P1, !PT ;  /* 0x8000000509087c10 */ /* 0x000fe40008ffe4ff */
[----:B------:R-:W-:Y:S02]  /*0b30*/  SEL R5, R5, R10, P0 ;  /* 0x0000000a05057207 */ /* 0x000fe40000000000 */
[----:B------:R-:W-:Y:S02]  /*0b40*/  SEL R7, R4, R7, P0 ;  /* 0x0000000704077207 */ /* 0x000fe40000000000 */
[----:B------:R-:W-:Y:S02]  /*0b50*/  SEL R8, R8, R9, P0 ;  /* 0x0000000908087207 */ /* 0x000fe40000000000 */
[----:B------:R-:W-:Y:S01]  /*0b60*/  ISETP.GE.U32.AND P0, PT, R5, UR4, PT ;  /* 0x0000000405007c0c */ /* 0x000fe2000bf06070 */
[----:B------:R-:W-:Y:S01]  /*0b70*/  VIADD R6, R7, 0x1 ;  /* 0x0000000107067836 */ /* 0x000fe20000000000 */
[----:B------:R-:W-:-:S02]  /*0b80*/  LOP3.LUT R4, R3, UR7, RZ, 0x3c, !PT ;  /* 0x0000000703047c12 */ /* 0x000fc4000f8e3cff */
[----:B------:R-:W-:Y:S02]  /*0b90*/  ISETP.GE.U32.AND.EX P0, PT, R8, UR5, PT, P0 ;  /* 0x0000000508007c0c */ /* 0x000fe4000bf06100 */
[----:B------:R-:W-:Y:S01]  /*0ba0*/  ISETP.GE.AND P1, PT, R4, RZ, PT ;  /* 0x000000ff0400720c */ /* 0x000fe20003f26270 */
[----:B------:R-:W-:Y:S01]  /*0bb0*/  IMAD.MOV.U32 R4, RZ, RZ, R2 ;  /* 0x000000ffff047224 */ /* 0x000fe200078e0002 */
[----:B------:R-:W-:Y:S02]  /*0bc0*/  SEL R6, R6, R7, P0 ;  /* 0x0000000706067207 */ /* 0x000fe40000000000 */
[----:B------:R-:W-:-:S03]  /*0bd0*/  ISETP.NE.U32.AND P0, PT, RZ, UR6, PT ;  /* 0x00000006ff007c0c */ /* 0x000fc6000bf05070 */
[----:B------:R-:W-:Y:S01]  /*0be0*/  IMAD.MOV R5, RZ, RZ, -R6 ;  /* 0x000000ffff057224 */ /* 0x000fe200078e0a06 */
[----:B------:R-:W-:-:S04]  /*0bf0*/  ISETP.NE.AND.EX P0, PT, RZ, UR7, PT, P0 ;  /* 0x00000007ff007c0c */ /* 0x000fc8000bf05300 */
[----:B------:R-:W-:Y:S01]  /*0c00*/  SEL R6, R5, R6, !P1 ;  /* 0x0000000605067207 */ /* 0x000fe20004800000 */
[----:B------:R-:W-:-:S03]  /*0c10*/  IMAD.MOV.U32 R5, RZ, RZ, 0x0 ;  /* 0x00000000ff057424 */ /* 0x000fc600078e00ff */
[----:B------:R-:W-:Y:S01]  /*0c20*/  SEL R6, R6, 0xffffffff, P0 ;  /* 0xffffffff06067807 */ /* 0x000fe20000000000 */
[----:B------:R-:W-:Y:S06]  /*0c30*/  RET.REL.NODEC R4 `(_Z6JacobilPdS_) ;  /* 0xfffffff004f07950 */ /* 0x000fec0003c3ffff */
.L_x_3:
[----:B------:R-:W-:-:S00]  /*0c40*/  BRA `(.L_x_3) ;  /* 0xfffffffc00fc7947 */ /* 0x000fc0000383ffff */
[----:B------:R-:W-:-:S00]  /*0c50*/  NOP ;  /* 0x0000000000007918 */ /* 0x000fc00000000000 */
        /* <DEDUP_REMOVED lines=10> */
.L_x_4:


//--------------------- .nv.shared.reserved.0     --------------------------
	.section	.nv.shared.reserved.0,"aw",@nobits
	.weak		__nv_reservedSMEM_offset_0_alias
	.size		__nv_reservedSMEM_offset_0_alias, 0, 64
	.other		__nv_reservedSMEM_offset_0_alias,@"STO_CUDA_RESERVED_SHARED STV_DEFAULT"
__nv_reservedSMEM_offset_0_alias:
	.zero		0
	.zero		64


//--------------------- .nv.constant0._Z6JacobilPdS_ --------------------------
	.section	.nv.constant0._Z6JacobilPdS_,"a",@progbits
	.sectionflags	@""
	.align	4
.nv.constant0._Z6JacobilPdS_:
	.zero		920


//--------------------- SYMBOLS --------------------------

	.type		.nv.reservedSmem.offset0,@object
	.size		.nv.reservedSmem.offset0,0x4
